//
// Generated by NVIDIA NVVM Compiler
//
// Compiler Build ID: CL-36424714
// Cuda compilation tools, release 13.0, V13.0.88
// Based on NVVM 20.0.0
//

.version 9.0
.target sm_100
.address_size 64

	// .globl	_Z11insertEdgesPiS_S_iS_S_
.extern .func  (.param .b32 func_retval0) vprintf
(
	.param .b64 vprintf_param_0,
	.param .b64 vprintf_param_1
)
;
.global .align 1 .b8 $str[12] = {86, 101, 114, 116, 101, 120, 32, 37, 100, 58, 32};
.global .align 1 .b8 $str$1[4] = {37, 100, 32};
.global .align 1 .b8 $str$2[2] = {10};

.visible .entry _Z11insertEdgesPiS_S_iS_S_(
	.param .u64 .ptr .align 1 _Z11insertEdgesPiS_S_iS_S__param_0,
	.param .u64 .ptr .align 1 _Z11insertEdgesPiS_S_iS_S__param_1,
	.param .u64 .ptr .align 1 _Z11insertEdgesPiS_S_iS_S__param_2,
	.param .u32 _Z11insertEdgesPiS_S_iS_S__param_3,
	.param .u64 .ptr .align 1 _Z11insertEdgesPiS_S_iS_S__param_4,
	.param .u64 .ptr .align 1 _Z11insertEdgesPiS_S_iS_S__param_5
)
{
	.reg .pred 	%p<2>;
	.reg .b32 	%r<11>;
	.reg .b64 	%rd<19>;

	ld.param.u64 	%rd1, [_Z11insertEdgesPiS_S_iS_S__param_0];
	ld.param.u64 	%rd2, [_Z11insertEdgesPiS_S_iS_S__param_1];
	ld.param.u64 	%rd3, [_Z11insertEdgesPiS_S_iS_S__param_2];
	ld.param.u32 	%r2, [_Z11insertEdgesPiS_S_iS_S__param_3];
	ld.param.u64 	%rd4, [_Z11insertEdgesPiS_S_iS_S__param_4];
	ld.param.u64 	%rd5, [_Z11insertEdgesPiS_S_iS_S__param_5];
	mov.u32 	%r3, %ntid.x;
	mov.u32 	%r4, %ctaid.x;
	mov.u32 	%r5, %tid.x;
	mad.lo.s32 	%r1, %r3, %r4, %r5;
	setp.ge.s32 	%p1, %r1, %r2;
	@%p1 bra 	$L__BB0_2;
	cvta.to.global.u64 	%rd6, %rd4;
	cvta.to.global.u64 	%rd7, %rd5;
	cvta.to.global.u64 	%rd8, %rd3;
	cvta.to.global.u64 	%rd9, %rd2;
	cvta.to.global.u64 	%rd10, %rd1;
	mul.wide.s32 	%rd11, %r1, 4;
	add.s64 	%rd12, %rd6, %rd11;
	ld.global.u32 	%r6, [%rd12];
	add.s64 	%rd13, %rd7, %rd11;
	ld.global.u32 	%r7, [%rd13];
	mul.wide.s32 	%rd14, %r6, 4;
	add.s64 	%rd15, %rd8, %rd14;
	atom.global.add.u32 	%r8, [%rd15], 1;
	add.s64 	%rd16, %rd9, %rd14;
	ld.global.u32 	%r9, [%rd16];
	add.s32 	%r10, %r9, %r8;
	mul.wide.s32 	%rd17, %r10, 4;
	add.s64 	%rd18, %rd10, %rd17;
	st.global.u32 	[%rd18], %r7;
$L__BB0_2:
	ret;

}
	// .globl	_Z18printAdjacencyListPiS_S_i
.visible .entry _Z18printAdjacencyListPiS_S_i(
	.param .u64 .ptr .align 1 _Z18printAdjacencyListPiS_S_i_param_0,
	.param .u64 .ptr .align 1 _Z18printAdjacencyListPiS_S_i_param_1,
	.param .u64 .ptr .align 1 _Z18printAdjacencyListPiS_S_i_param_2,
	.param .u32 _Z18printAdjacencyListPiS_S_i_param_3
)
{
	.local .align 8 .b8 	__local_depot1[8];
	.reg .b64 	%SP;
	.reg .b64 	%SPL;
	.reg .pred 	%p<4>;
	.reg .b32 	%r<21>;
	.reg .b64 	%rd<23>;

	mov.u64 	%SPL, __local_depot1;
	cvta.local.u64 	%SP, %SPL;
	ld.param.u64 	%rd5, [_Z18printAdjacencyListPiS_S_i_param_0];
	ld.param.u64 	%rd6, [_Z18printAdjacencyListPiS_S_i_param_1];
	ld.param.u64 	%rd7, [_Z18printAdjacencyListPiS_S_i_param_2];
	ld.param.u32 	%r4, [_Z18printAdjacencyListPiS_S_i_param_3];
	add.u64 	%rd8, %SP, 0;
	add.u64 	%rd1, %SPL, 0;
	mov.u32 	%r5, %ntid.x;
	mov.u32 	%r6, %ctaid.x;
	mov.u32 	%r7, %tid.x;
	mad.lo.s32 	%r1, %r5, %r6, %r7;
	setp.ge.s32 	%p1, %r1, %r4;
	@%p1 bra 	$L__BB1_5;
	cvta.to.global.u64 	%rd9, %rd7;
	st.local.u32 	[%rd1], %r1;
	mov.u64 	%rd10, $str;
	cvta.global.u64 	%rd11, %rd10;
	{ // callseq 0, 0
	.param .b64 param0;
	st.param.b64 	[param0], %rd11;
	.param .b64 param1;
	st.param.b64 	[param1], %rd8;
	.param .b32 retval0;
	call.uni (retval0), 
	vprintf, 
	(
	param0, 
	param1
	);
	ld.param.b32 	%r8, [retval0];
	} // callseq 0
	mul.wide.s32 	%rd13, %r1, 4;
	add.s64 	%rd2, %rd9, %rd13;
	ld.global.u32 	%r10, [%rd2];
	setp.lt.s32 	%p2, %r10, 1;
	@%p2 bra 	$L__BB1_4;
	cvta.to.global.u64 	%rd14, %rd6;
	add.s64 	%rd3, %rd14, %rd13;
	cvta.to.global.u64 	%rd4, %rd5;
	mov.b32 	%r20, 0;
	mov.u64 	%rd18, $str$1;
$L__BB1_3:
	ld.global.u32 	%r12, [%rd3];
	add.s32 	%r13, %r12, %r20;
	mul.wide.s32 	%rd16, %r13, 4;
	add.s64 	%rd17, %rd4, %rd16;
	ld.global.u32 	%r14, [%rd17];
	st.local.u32 	[%rd1], %r14;
	cvta.global.u64 	%rd19, %rd18;
	{ // callseq 1, 0
	.param .b64 param0;
	st.param.b64 	[param0], %rd19;
	.param .b64 param1;
	st.param.b64 	[param1], %rd8;
	.param .b32 retval0;
	call.uni (retval0), 
	vprintf, 
	(
	param0, 
	param1
	);
	ld.param.b32 	%r15, [retval0];
	} // callseq 1
	add.s32 	%r20, %r20, 1;
	ld.global.u32 	%r17, [%rd2];
	setp.lt.s32 	%p3, %r20, %r17;
	@%p3 bra 	$L__BB1_3;
$L__BB1_4:
	mov.u64 	%rd21, $str$2;
	cvta.global.u64 	%rd22, %rd21;
	{ // callseq 2, 0
	.param .b64 param0;
	st.param.b64 	[param0], %rd22;
	.param .b64 param1;
	st.param.b64 	[param1], 0;
	.param .b32 retval0;
	call.uni (retval0), 
	vprintf, 
	(
	param0, 
	param1
	);
	ld.param.b32 	%r18, [retval0];
	} // callseq 2
$L__BB1_5:
	ret;

}


// ===== COMPILED SASS (sm_100) =====

	.target	sm_100

	.elftype	@"ET_EXEC"


//--------------------- .note.nv.tkinfo           --------------------------
	.section	.note.nv.tkinfo,"",@"SHT_NOTE"
	.sectionflags	@"SHF_NOTE_NV_TKINFO"
	.tkinfo
        /*0018*/ 	.word	0x00000002
        /*0030*/ 	.string	""
        /*0030*/ 	.string	"ptxas"
        /*0030*/ 	.string	"Cuda compilation tools, release 13.0, V13.0.88"
        /*0030*/ 	.string	"Build cuda_13.0.r13.0/compiler.36424714_0"
        /*0030*/ 	.string	"-arch sm_100 -m 64 "



//--------------------- .note.nv.cuinfo           --------------------------
	.section	.note.nv.cuinfo,"",@"SHT_NOTE"
	.sectionflags	@"SHF_NOTE_NV_CUINFO"
        /*0018*/ 	.short	0x0002
        /*001a*/ 	.short	0x0064
        /*001c*/ 	.short	0x0082
	.zero		2


//--------------------- .nv.info                  --------------------------
	.section	.nv.info,"",@"SHT_CUDA_INFO"
	.align	4


	//----- nvinfo : EIATTR_REGCOUNT
	.align		4
        /*0000*/ 	.byte	0x04, 0x2f
        /*0002*/ 	.short	(.L_4 - .L_3)
	.align		4
.L_3:
        /*0004*/ 	.word	index@(_Z11insertEdgesPiS_S_iS_S_)
        /*0008*/ 	.word	0x00000010


	//----- nvinfo : EIATTR_FRAME_SIZE
	.align		4
.L_4:
        /*000c*/ 	.byte	0x04, 0x11
        /*000e*/ 	.short	(.L_6 - .L_5)
	.align		4
.L_5:
        /*0010*/ 	.word	index@(_Z11insertEdgesPiS_S_iS_S_)
        /*0014*/ 	.word	0x00000000


	//----- nvinfo : EIATTR_REGCOUNT
	.align		4
.L_6:
        /*0018*/ 	.byte	0x04, 0x2f
        /*001a*/ 	.short	(.L_8 - .L_7)
	.align		4
.L_7:
        /*001c*/ 	.word	index@(_Z18printAdjacencyListPiS_S_i)
        /*0020*/ 	.word	0x0000001a


	//----- nvinfo : EIATTR_FRAME_SIZE
	.align		4
.L_8:
        /*0024*/ 	.byte	0x04, 0x11
        /*0026*/ 	.short	(.L_10 - .L_9)
	.align		4
.L_9:
        /*0028*/ 	.word	index@(_Z18printAdjacencyListPiS_S_i)
        /*002c*/ 	.word	0x00000008


	//----- nvinfo : EIATTR_MIN_STACK_SIZE
	.align		4
.L_10:
        /*0030*/ 	.byte	0x04, 0x12
        /*0032*/ 	.short	(.L_12 - .L_11)
	.align		4
.L_11:
        /*0034*/ 	.word	index@(_Z18printAdjacencyListPiS_S_i)
        /*0038*/ 	.word	0x00000008


	//----- nvinfo : EIATTR_MIN_STACK_SIZE
	.align		4
.L_12:
        /*003c*/ 	.byte	0x04, 0x12
        /*003e*/ 	.short	(.L_14 - .L_13)
	.align		4
.L_13:
        /*0040*/ 	.word	index@(_Z11insertEdgesPiS_S_iS_S_)
        /*0044*/ 	.word	0x00000000
.L_14:


//--------------------- .nv.compat                --------------------------
	.section	.nv.compat,"",@"SHT_CUDA_COMPAT_INFO"
	.align	4
        /*0000*/ 	.byte	0x02, 0x09, 0x00, 0x00, 0x02, 0x02, 0x01, 0x00, 0x02, 0x05, 0x05, 0x00, 0x03, 0x07, 0x01, 0x01
        /*0010*/ 	.byte	0x02, 0x03, 0x00, 0x00, 0x02, 0x06, 0x01, 0x00, 0x04, 0x0b, 0x08, 0x00, 0x09, 0x00, 0x00, 0x00
        /*0020*/ 	.byte	0x00, 0x00, 0x00, 0x00


//--------------------- .nv.info._Z18printAdjacencyListPiS_S_i --------------------------
	.section	.nv.info._Z18printAdjacencyListPiS_S_i,"",@"SHT_CUDA_INFO"
	.sectionflags	@""
	.align	4


	//----- nvinfo : EIATTR_CUDA_API_VERSION
	.align		4
        /*0000*/ 	.byte	0x04, 0x37
        /*0002*/ 	.short	(.L_16 - .L_15)
.L_15:
        /*0004*/ 	.word	0x00000082


	//----- nvinfo : EIATTR_KPARAM_INFO
	.align		4
.L_16:
        /*0008*/ 	.byte	0x04, 0x17
        /*000a*/ 	.short	(.L_18 - .L_17)
.L_17:
        /*000c*/ 	.word	0x00000000
        /*0010*/ 	.short	0x0003
        /*0012*/ 	.short	0x0018
        /*0014*/ 	.byte	0x00, 0xf0, 0x11, 0x00


	//----- nvinfo : EIATTR_KPARAM_INFO
	.align		4
.L_18:
        /*0018*/ 	.byte	0x04, 0x17
        /*001a*/ 	.short	(.L_20 - .L_19)
.L_19:
        /*001c*/ 	.word	0x00000000
        /*0020*/ 	.short	0x0002
        /*0022*/ 	.short	0x0010
        /*0024*/ 	.byte	0x00, 0xf5, 0x21, 0x00


	//----- nvinfo : EIATTR_KPARAM_INFO
	.align		4
.L_20:
        /*0028*/ 	.byte	0x04, 0x17
        /*002a*/ 	.short	(.L_22 - .L_21)
.L_21:
        /*002c*/ 	.word	0x00000000
        /*0030*/ 	.short	0x0001
        /*0032*/ 	.short	0x0008
        /*0034*/ 	.byte	0x00, 0xf5, 0x21, 0x00


	//----- nvinfo : EIATTR_KPARAM_INFO
	.align		4
.L_22:
        /*0038*/ 	.byte	0x04, 0x17
        /*003a*/ 	.short	(.L_24 - .L_23)
.L_23:
        /*003c*/ 	.word	0x00000000
        /*0040*/ 	.short	0x0000
        /*0042*/ 	.short	0x0000
        /*0044*/ 	.byte	0x00, 0xf5, 0x21, 0x00


	//----- nvinfo : EIATTR_SPARSE_MMA_MASK
	.align		4
.L_24:
        /*0048*/ 	.byte	0x03, 0x50
        /*004a*/ 	.short	0x0000


	//----- nvinfo : EIATTR_MAXREG_COUNT
	.align		4
        /*004c*/ 	.byte	0x03, 0x1b
        /*004e*/ 	.short	0x00ff


	//----- nvinfo : EIATTR_EXTERNS
	.align		4
        /*0050*/ 	.byte	0x04, 0x0f
        /*0052*/ 	.short	(.L_26 - .L_25)


	//   ....[0]....
	.align		4
.L_25:
        /*0054*/ 	.word	index@(vprintf)


	//----- nvinfo : EIATTR_MERCURY_ISA_VERSION
	.align		4
.L_26:
        /*0058*/ 	.byte	0x03, 0x5f
        /*005a*/ 	.short	0x0101


	//----- nvinfo : EIATTR_VRC_CTA_INIT_COUNT
	.align		4
        /*005c*/ 	.byte	0x02, 0x4a
	.zero		1
	.zero		1


	//----- nvinfo : EIATTR_SYSCALL_OFFSETS
	.align		4
        /*0060*/ 	.byte	0x04, 0x46
        /*0062*/ 	.short	(.L_28 - .L_27)


	//   ....[0]....
.L_27:
        /*0064*/ 	.word	0x00000170


	//   ....[1]....
        /*0068*/ 	.word	0x000002f0


	//   ....[2]....
        /*006c*/ 	.word	0x000003c0


	//----- nvinfo : EIATTR_EXIT_INSTR_OFFSETS
	.align		4
.L_28:
        /*0070*/ 	.byte	0x04, 0x1c
        /*0072*/ 	.short	(.L_30 - .L_29)


	//   ....[0]....
.L_29:
        /*0074*/ 	.word	0x000000c0


	//   ....[1]....
        /*0078*/ 	.word	0x000003d0


	//----- nvinfo : EIATTR_CRS_STACK_SIZE
	.align		4
.L_30:
        /*007c*/ 	.byte	0x04, 0x1e
        /*007e*/ 	.short	(.L_32 - .L_31)
.L_31:
        /*0080*/ 	.word	0x00000000


	//----- nvinfo : EIATTR_CBANK_PARAM_SIZE
	.align		4
.L_32:
        /*0084*/ 	.byte	0x03, 0x19
        /*0086*/ 	.short	0x001c


	//----- nvinfo : EIATTR_PARAM_CBANK
	.align		4
        /*0088*/ 	.byte	0x04, 0x0a
        /*008a*/ 	.short	(.L_34 - .L_33)
	.align		4
.L_33:
        /*008c*/ 	.word	index@(.nv.constant0._Z18printAdjacencyListPiS_S_i)
        /*0090*/ 	.short	0x0380
        /*0092*/ 	.short	0x001c


	//----- nvinfo : EIATTR_SW_WAR
	.align		4
.L_34:
        /*0094*/ 	.byte	0x04, 0x36
        /*0096*/ 	.short	(.L_36 - .L_35)
.L_35:
        /*0098*/ 	.word	0x00000008
.L_36:


//--------------------- .nv.info._Z11insertEdgesPiS_S_iS_S_ --------------------------
	.section	.nv.info._Z11insertEdgesPiS_S_iS_S_,"",@"SHT_CUDA_INFO"
	.sectionflags	@""
	.align	4


	//----- nvinfo : EIATTR_CUDA_API_VERSION
	.align		4
        /*0000*/ 	.byte	0x04, 0x37
        /*0002*/ 	.short	(.L_38 - .L_37)
.L_37:
        /*0004*/ 	.word	0x00000082


	//----- nvinfo : EIATTR_KPARAM_INFO
	.align		4
.L_38:
        /*0008*/ 	.byte	0x04, 0x17
        /*000a*/ 	.short	(.L_40 - .L_39)
.L_39:
        /*000c*/ 	.word	0x00000000
        /*0010*/ 	.short	0x0005
        /*0012*/ 	.short	0x0028
        /*0014*/ 	.byte	0x00, 0xf5, 0x21, 0x00


	//----- nvinfo : EIATTR_KPARAM_INFO
	.align		4
.L_40:
        /*0018*/ 	.byte	0x04, 0x17
        /*001a*/ 	.short	(.L_42 - .L_41)
.L_41:
        /*001c*/ 	.word	0x00000000
        /*0020*/ 	.short	0x0004
        /*0022*/ 	.short	0x0020
        /*0024*/ 	.byte	0x00, 0xf5, 0x21, 0x00


	//----- nvinfo : EIATTR_KPARAM_INFO
	.align		4
.L_42:
        /*0028*/ 	.byte	0x04, 0x17
        /*002a*/ 	.short	(.L_44 - .L_43)
.L_43:
        /*002c*/ 	.word	0x00000000
        /*0030*/ 	.short	0x0003
        /*0032*/ 	.short	0x0018
        /*0034*/ 	.byte	0x00, 0xf0, 0x11, 0x00


	//----- nvinfo : EIATTR_KPARAM_INFO
	.align		4
.L_44:
        /*0038*/ 	.byte	0x04, 0x17
        /*003a*/ 	.short	(.L_46 - .L_45)
.L_45:
        /*003c*/ 	.word	0x00000000
        /*0040*/ 	.short	0x0002
        /*0042*/ 	.short	0x0010
        /*0044*/ 	.byte	0x00, 0xf5, 0x21, 0x00


	//----- nvinfo : EIATTR_KPARAM_INFO
	.align		4
.L_46:
        /*0048*/ 	.byte	0x04, 0x17
        /*004a*/ 	.short	(.L_48 - .L_47)
.L_47:
        /*004c*/ 	.word	0x00000000
        /*0050*/ 	.short	0x0001
        /*0052*/ 	.short	0x0008
        /*0054*/ 	.byte	0x00, 0xf5, 0x21, 0x00


	//----- nvinfo : EIATTR_KPARAM_INFO
	.align		4
.L_48:
        /*0058*/ 	.byte	0x04, 0x17
        /*005a*/ 	.short	(.L_50 - .L_49)
.L_49:
        /*005c*/ 	.word	0x00000000
        /*0060*/ 	.short	0x0000
        /*0062*/ 	.short	0x0000
        /*0064*/ 	.byte	0x00, 0xf5, 0x21, 0x00


	//----- nvinfo : EIATTR_SPARSE_MMA_MASK
	.align		4
.L_50:
        /*0068*/ 	.byte	0x03, 0x50
        /*006a*/ 	.short	0x0000


	//----- nvinfo : EIATTR_MAXREG_COUNT
	.align		4
        /*006c*/ 	.byte	0x03, 0x1b
        /*006e*/ 	.short	0x00ff


	//----- nvinfo : EIATTR_MERCURY_ISA_VERSION
	.align		4
        /*0070*/ 	.byte	0x03, 0x5f
        /*0072*/ 	.short	0x0101


	//----- nvinfo : EIATTR_VRC_CTA_INIT_COUNT
	.align		4
        /*0074*/ 	.byte	0x02, 0x4a
	.zero		1
	.zero		1


	//----- nvinfo : EIATTR_EXIT_INSTR_OFFSETS
	.align		4
        /*0078*/ 	.byte	0x04, 0x1c
        /*007a*/ 	.short	(.L_52 - .L_51)


	//   ....[0]....
.L_51:
        /*007c*/ 	.word	0x00000070


	//   ....[1]....
        /*0080*/ 	.word	0x000001a0


	//----- nvinfo : EIATTR_CBANK_PARAM_SIZE
	.align		4
.L_52:
        /*0084*/ 	.byte	0x03, 0x19
        /*0086*/ 	.short	0x0030


	//----- nvinfo : EIATTR_PARAM_CBANK
	.align		4
        /*0088*/ 	.byte	0x04, 0x0a
        /*008a*/ 	.short	(.L_54 - .L_53)
	.align		4
.L_53:
        /*008c*/ 	.word	index@(.nv.constant0._Z11insertEdgesPiS_S_iS_S_)
        /*0090*/ 	.short	0x0380
        /*0092*/ 	.short	0x0030


	//----- nvinfo : EIATTR_SW_WAR
	.align		4
.L_54:
        /*0094*/ 	.byte	0x04, 0x36
        /*0096*/ 	.short	(.L_56 - .L_55)
.L_55:
        /*0098*/ 	.word	0x00000008
.L_56:


//--------------------- .nv.callgraph             --------------------------
	.section	.nv.callgraph,"",@"SHT_CUDA_CALLGRAPH"
	.align	4
	.sectionentsize	8
	.align		4
        /*0000*/ 	.word	0x00000000
	.align		4
        /*0004*/ 	.word	0xffffffff
	.align		4
        /*0008*/ 	.word	index@(_Z18printAdjacencyListPiS_S_i)
	.align		4
        /*000c*/ 	.word	index@(vprintf)
	.align		4
        /*0010*/ 	.word	0x00000000
	.align		4
        /*0014*/ 	.word	0xfffffffe
	.align		4
        /*0018*/ 	.word	0x00000000
	.align		4
        /*001c*/ 	.word	0xfffffffd
	.align		4
        /*0020*/ 	.word	0x00000000
	.align		4
        /*0024*/ 	.word	0xfffffffc


//--------------------- .nv.constant4             --------------------------
	.section	.nv.constant4,"a",@progbits
	.align	8
	.align		8
.nv.constant4:
        /*0000*/ 	.dword	vprintf
	.align		8
        /*0008*/ 	.dword	$str
	.align		8
        /*0010*/ 	.dword	$str$1
	.align		8
        /*0018*/ 	.dword	$str$2


//--------------------- .text._Z18printAdjacencyListPiS_S_i --------------------------
	.section	.text._Z18printAdjacencyListPiS_S_i,"ax",@progbits
	.align	128
        .global         _Z18printAdjacencyListPiS_S_i
        .type           _Z18printAdjacencyListPiS_S_i,@function
        .size           _Z18printAdjacencyListPiS_S_i,(.L_x_8 - _Z18printAdjacencyListPiS_S_i)
        .other          _Z18printAdjacencyListPiS_S_i,@"STO_CUDA_ENTRY STV_DEFAULT"
_Z18printAdjacencyListPiS_S_i:
.text._Z18printAdjacencyListPiS_S_i:
[----:B------:R-:W0:Y:S01]  /*0000*/  LDC R1, c[0x0][0x37c] ;  /* 0x0000df00ff017b82 */ /* 0x000e220000000800 */
[----:B------:R-:W1:Y:S01]  /*0010*/  S2R R16, SR_CTAID.X ;  /* 0x0000000000107919 */ /* 0x000e620000002500 */
[----:B------:R-:W2:Y:S01]  /*0020*/  LDCU UR5, c[0x0][0x2fc] ;  /* 0x00005f80ff0577ac */ /* 0x000ea20008000800 */
[----:B0-----:R-:W-:Y:S01]  /*0030*/  VIADD R1, R1, 0xfffffff8 ;  /* 0xfffffff801017836 */ /* 0x001fe20000000000 */
[----:B------:R-:W1:Y:S01]  /*0040*/  S2R R3, SR_TID.X ;  /* 0x0000000000037919 */ /* 0x000e620000002100 */
[----:B------:R-:W1:Y:S01]  /*0050*/  LDCU UR6, c[0x0][0x360] ;  /* 0x00006c00ff0677ac */ /* 0x000e620008000800 */
[----:B------:R-:W0:Y:S01]  /*0060*/  LDCU UR7, c[0x0][0x398] ;  /* 0x00007300ff0777ac */ /* 0x000e220008000800 */
[----:B------:R-:W3:Y:S02]  /*0070*/  LDCU UR4, c[0x0][0x2f8] ;  /* 0x00005f00ff0477ac */ /* 0x000ee40008000800 */
[----:B---3--:R-:W-:Y:S01]  /*0080*/  IADD3 R2, P1, PT, R1, UR4, RZ ;  /* 0x0000000401027c10 */ /* 0x008fe2000ff3e0ff */
[----:B-1----:R-:W-:-:S04]  /*0090*/  IMAD R16, R16, UR6, R3 ;  /* 0x0000000610107c24 */ /* 0x002fc8000f8e0203 */
[----:B--2---:R-:W-:Y:S01]  /*00a0*/  IMAD.X R22, RZ, RZ, UR5, P1 ;  /* 0x00000005ff167e24 */ /* 0x004fe200088e06ff */
[----:B0-----:R-:W-:-:S13]  /*00b0*/  ISETP.GE.AND P0, PT, R16, UR7, PT ;  /* 0x0000000710007c0c */ /* 0x001fda000bf06270 */
[----:B------:R-:W-:Y:S05]  /*00c0*/  @P0 EXIT ;  /* 0x000000000000094d */ /* 0x000fea0003800000 */
[----:B------:R-:W-:Y:S01]  /*00d0*/  MOV R0, 0x0 ;  /* 0x0000000000007802 */ /* 0x000fe20000000f00 */
[----:B------:R0:W-:Y:S01]  /*00e0*/  STL [R1], R16 ;  /* 0x0000001001007387 */ /* 0x0001e20000100800 */
[----:B------:R-:W1:Y:S01]  /*00f0*/  LDCU.64 UR4, c[0x4][0x8] ;  /* 0x01000100ff0477ac */ /* 0x000e620008000a00 */
[----:B------:R-:W-:Y:S01]  /*0100*/  IMAD.MOV.U32 R6, RZ, RZ, R2 ;  /* 0x000000ffff067224 */ /* 0x000fe200078e0002 */
[----:B------:R0:W2:Y:S01]  /*0110*/  LDC.64 R8, c[0x4][R0] ;  /* 0x0100000000087b82 */ /* 0x0000a20000000a00 */
[----:B------:R-:W-:Y:S01]  /*0120*/  IMAD.MOV.U32 R7, RZ, RZ, R22 ;  /* 0x000000ffff077224 */ /* 0x000fe200078e0016 */
[----:B------:R-:W3:Y:S01]  /*0130*/  LDCU.64 UR36, c[0x0][0x358] ;  /* 0x00006b00ff2477ac */ /* 0x000ee20008000a00 */
[----:B-1----:R-:W-:Y:S01]  /*0140*/  IMAD.U32 R4, RZ, RZ, UR4 ;  /* 0x00000004ff047e24 */ /* 0x002fe2000f8e00ff */
[----:B0-----:R-:W-:-:S07]  /*0150*/  MOV R5, UR5 ;  /* 0x0000000500057c02 */ /* 0x001fce0008000f00 */
[----:B------:R-:W-:-:S07]  /*0160*/  LEPC R20, `(.L_x_0) ;  /* 0x000000001014794e */ /* 0x000fce0000000000 */
[----:B--23--:R-:W-:Y:S05]  /*0170*/  CALL.ABS.NOINC R8 ;  /* 0x0000000008007343 */ /* 0x00cfea0003c00000 */
.L_x_0:
[----:B------:R-:W0:Y:S02]  /*0180*/  LDC.64 R18, c[0x0][0x390] ;  /* 0x0000e400ff127b82 */ /* 0x000e240000000a00 */
[----:B0-----:R-:W-:-:S05]  /*0190*/  IMAD.WIDE R18, R16, 0x4, R18 ;  /* 0x0000000410127825 */ /* 0x001fca00078e0212 */
[----:B------:R-:W2:Y:S01]  /*01a0*/  LDG.E R0, desc[UR36][R18.64] ;  /* 0x0000002412007981 */ /* 0x000ea2000c1e1900 */
[----:B------:R-:W-:Y:S01]  /*01b0*/  BSSY.RECONVERGENT B6, `(.L_x_1) ;  /* 0x0000019000067945 */ /* 0x000fe20003800200 */
[----:B--2---:R-:W-:-:S13]  /*01c0*/  ISETP.GE.AND P0, PT, R0, 0x1, PT ;  /* 0x000000010000780c */ /* 0x004fda0003f06270 */
[----:B------:R-:W-:Y:S05]  /*01d0*/  @!P0 BRA `(.L_x_2) ;  /* 0x0000000000588947 */ /* 0x000fea0003800000 */
[----:B------:R-:W0:Y:S01]  /*01e0*/  LDC.64 R4, c[0x0][0x388] ;  /* 0x0000e200ff047b82 */ /* 0x000e220000000a00 */
[----:B------:R-:W-:Y:S02]  /*01f0*/  HFMA2 R23, -RZ, RZ, 0, 0 ;  /* 0x00000000ff177431 */ /* 0x000fe400000001ff */
[----:B0-----:R-:W-:-:S07]  /*0200*/  IMAD.WIDE R16, R16, 0x4, R4 ;  /* 0x0000000410107825 */ /* 0x001fce00078e0204 */
.L_x_4:
[----:B------:R-:W2:Y:S01]  /*0210*/  LDG.E R0, desc[UR36][R16.64] ;  /* 0x0000002410007981 */ /* 0x000ea2000c1e1900 */
[----:B------:R-:W0:Y:S01]  /*0220*/  LDC.64 R8, c[0x0][0x380] ;  /* 0x0000e000ff087b82 */ /* 0x000e220000000a00 */
[----:B------:R-:W1:Y:S01]  /*0230*/  LDCU.64 UR4, c[0x4][0x10] ;  /* 0x01000200ff0477ac */ /* 0x000e620008000a00 */
[----:B--2---:R-:W-:-:S04]  /*0240*/  IMAD.IADD R3, R0, 0x1, R23 ;  /* 0x0000000100037824 */ /* 0x004fc800078e0217 */
[----:B0-----:R-:W-:-:S06]  /*0250*/  IMAD.WIDE R8, R3, 0x4, R8 ;  /* 0x0000000403087825 */ /* 0x001fcc00078e0208 */
[----:B------:R-:W2:Y:S01]  /*0260*/  LDG.E R8, desc[UR36][R8.64] ;  /* 0x0000002408087981 */ /* 0x000ea2000c1e1900 */
[----:B------:R-:W-:Y:S01]  /*0270*/  MOV R0, 0x0 ;  /* 0x0000000000007802 */ /* 0x000fe20000000f00 */
[----:B-1----:R-:W-:Y:S01]  /*0280*/  IMAD.U32 R4, RZ, RZ, UR4 ;  /* 0x00000004ff047e24 */ /* 0x002fe2000f8e00ff */
[----:B------:R-:W-:Y:S01]  /*0290*/  MOV R5, UR5 ;  /* 0x0000000500057c02 */ /* 0x000fe20008000f00 */
[----:B------:R-:W-:Y:S01]  /*02a0*/  IMAD.MOV.U32 R6, RZ, RZ, R2 ;  /* 0x000000ffff067224 */ /* 0x000fe200078e0002 */
[----:B------:R0:W1:Y:S01]  /*02b0*/  LDC.64 R10, c[0x4][R0] ;  /* 0x01000000000a7b82 */ /* 0x0000620000000a00 */
[----:B------:R-:W-:Y:S01]  /*02c0*/  IMAD.MOV.U32 R7, RZ, RZ, R22 ;  /* 0x000000ffff077224 */ /* 0x000fe200078e0016 */
[----:B-12---:R0:W-:Y:S06]  /*02d0*/  STL [R1], R8 ;  /* 0x0000000801007387 */ /* 0x0061ec0000100800 */
[----:B------:R-:W-:-:S07]  /*02e0*/  LEPC R20, `(.L_x_3) ;  /* 0x000000001014794e */ /* 0x000fce0000000000 */
[----:B0-----:R-:W-:Y:S05]  /*02f0*/  CALL.ABS.NOINC R10 ;  /* 0x000000000a007343 */ /* 0x001fea0003c00000 */
.L_x_3:
[----:B------:R-:W2:Y:S01]  /*0300*/  LDG.E R0, desc[UR36][R18.64] ;  /* 0x0000002412007981 */ /* 0x000ea2000c1e1900 */
[----:B------:R-:W-:-:S04]  /*0310*/  IADD3 R23, PT, PT, R23, 0x1, RZ ;  /* 0x0000000117177810 */ /* 0x000fc80007ffe0ff */
[----:B--2---:R-:W-:-:S13]  /*0320*/  ISETP.GE.AND P0, PT, R23, R0, PT ;  /* 0x000000001700720c */ /* 0x004fda0003f06270 */
[----:B------:R-:W-:Y:S05]  /*0330*/  @!P0 BRA `(.L_x_4) ;  /* 0xfffffffc00b48947 */ /* 0x000fea000383ffff */
.L_x_2:
[----:B------:R-:W-:Y:S05]  /*0340*/  BSYNC.RECONVERGENT B6 ;  /* 0x0000000000067941 */ /* 0x000fea0003800200 */
.L_x_1:
[----:B------:R-:W-:Y:S01]  /*0350*/  MOV R0, 0x0 ;  /* 0x0000000000007802 */ /* 0x000fe20000000f00 */
[----:B------:R-:W0:Y:S01]  /*0360*/  LDCU.64 UR4, c[0x4][0x18] ;  /* 0x01000300ff0477ac */ /* 0x000e220008000a00 */
[----:B------:R-:W-:Y:S02]  /*0370*/  CS2R R6, SRZ ;  /* 0x0000000000067805 */ /* 0x000fe4000001ff00 */
[----:B------:R1:W2:Y:S01]  /*0380*/  LDC.64 R2, c[0x4][R0] ;  /* 0x0100000000027b82 */ /* 0x0002a20000000a00 */
[----:B0-----:R-:W-:Y:S01]  /*0390*/  IMAD.U32 R4, RZ, RZ, UR4 ;  /* 0x00000004ff047e24 */ /* 0x001fe2000f8e00ff */
[----:B-1----:R-:W-:-:S07]  /*03a0*/  MOV R5, UR5 ;  /* 0x0000000500057c02 */ /* 0x002fce0008000f00 */
[----:B------:R-:W-:-:S07]  /*03b0*/  LEPC R20, `(.L_x_5) ;  /* 0x000000001014794e */ /* 0x000fce0000000000 */
[----:B--2---:R-:W-:Y:S05]  /*03c0*/  CALL.ABS.NOINC R2 ;  /* 0x0000000002007343 */ /* 0x004fea0003c00000 */
.L_x_5:
[----:B------:R-:W-:Y:S05]  /*03d0*/  EXIT ;  /* 0x000000000000794d */ /* 0x000fea0003800000 */
.L_x_6:
[----:B------:R-:W-:-:S00]  /*03e0*/  BRA `(.L_x_6) ;  /* 0xfffffffc00fc7947 */ /* 0x000fc0000383ffff */
[----:B------:R-:W-:-:S00]  /*03f0*/  NOP ;  /* 0x0000000000007918 */ /* 0x000fc00000000000 */
        /* <DEDUP_REMOVED lines=8> */
.L_x_8:


//--------------------- .text._Z11insertEdgesPiS_S_iS_S_ --------------------------
	.section	.text._Z11insertEdgesPiS_S_iS_S_,"ax",@progbits
	.align	128
        .global         _Z11insertEdgesPiS_S_iS_S_
        .type           _Z11insertEdgesPiS_S_iS_S_,@function
        .size           _Z11insertEdgesPiS_S_iS_S_,(.L_x_9 - _Z11insertEdgesPiS_S_iS_S_)
        .other          _Z11insertEdgesPiS_S_iS_S_,@"STO_CUDA_ENTRY STV_DEFAULT"
_Z11insertEdgesPiS_S_iS_S_:
.text._Z11insertEdgesPiS_S_iS_S_:
[----:B------:R-:W-:Y:S01]  /*0000*/  LDC R1, c[0x0][0x37c] ;  /* 0x0000df00ff017b82 */ /* 0x000fe20000000800 */
[----:B------:R-:W0:Y:S01]  /*0010*/  S2R R11, SR_CTAID.X ;  /* 0x00000000000b7919 */ /* 0x000e220000002500 */
[----:B------:R-:W0:Y:S01]  /*0020*/  LDCU UR4, c[0x0][0x360] ;  /* 0x00006c00ff0477ac */ /* 0x000e220008000800 */
[----:B------:R-:W0:Y:S01]  /*0030*/  S2R R0, SR_TID.X ;  /* 0x0000000000007919 */ /* 0x000e220000002100 */
[----:B------:R-:W1:Y:S01]  /*0040*/  LDCU UR5, c[0x0][0x398] ;  /* 0x00007300ff0577ac */ /* 0x000e620008000800 */
[----:B0-----:R-:W-:-:S05]  /*0050*/  IMAD R11, R11, UR4, R0 ;  /* 0x000000040b0b7c24 */ /* 0x001fca000f8e0200 */
[----:B-1----:R-:W-:-:S13]  /*0060*/  ISETP.GE.AND P0, PT, R11, UR5, PT ;  /* 0x000000050b007c0c */ /* 0x002fda000bf06270 */
[----:B------:R-:W-:Y:S05]  /*0070*/  @P0 EXIT ;  /* 0x000000000000094d */ /* 0x000fea0003800000 */
[----:B------:R-:W0:Y:S01]  /*0080*/  LDC.64 R2, c[0x0][0x3a0] ;  /* 0x0000e800ff027b82 */ /* 0x000e220000000a00 */
[----:B------:R-:W1:Y:S07]  /*0090*/  LDCU.64 UR4, c[0x0][0x358] ;  /* 0x00006b00ff0477ac */ /* 0x000e6e0008000a00 */
[----:B------:R-:W2:Y:S08]  /*00a0*/  LDC.64 R4, c[0x0][0x3a8] ;  /* 0x0000ea00ff047b82 */ /* 0x000eb00000000a00 */
[----:B------:R-:W3:Y:S01]  /*00b0*/  LDC.64 R6, c[0x0][0x390] ;  /* 0x0000e400ff067b82 */ /* 0x000ee20000000a00 */
[----:B0-----:R-:W-:-:S07]  /*00c0*/  IMAD.WIDE R2, R11, 0x4, R2 ;  /* 0x000000040b027825 */ /* 0x001fce00078e0202 */
[----:B------:R-:W0:Y:S01]  /*00d0*/  LDC.64 R8, c[0x0][0x388] ;  /* 0x0000e200ff087b82 */ /* 0x000e220000000a00 */
[----:B-1----:R-:W3:Y:S01]  /*00e0*/  LDG.E R3, desc[UR4][R2.64] ;  /* 0x0000000402037981 */ /* 0x002ee2000c1e1900 */
[----:B------:R-:W-:Y:S02]  /*00f0*/  HFMA2 R13, -RZ, RZ, 0, 5.9604644775390625e-08 ;  /* 0x00000001ff0d7431 */ /* 0x000fe400000001ff */
[----:B--2---:R-:W-:-:S06]  /*0100*/  IMAD.WIDE R4, R11, 0x4, R4 ;  /* 0x000000040b047825 */ /* 0x004fcc00078e0204 */
[----:B------:R-:W2:Y:S01]  /*0110*/  LDG.E R5, desc[UR4][R4.64] ;  /* 0x0000000404057981 */ /* 0x000ea2000c1e1900 */
[----:B---3--:R-:W-:-:S04]  /*0120*/  IMAD.WIDE R6, R3, 0x4, R6 ;  /* 0x0000000403067825 */ /* 0x008fc800078e0206 */
[----:B0-----:R-:W-:Y:S02]  /*0130*/  IMAD.WIDE R8, R3, 0x4, R8 ;  /* 0x0000000403087825 */ /* 0x001fe400078e0208 */
[----:B------:R-:W3:Y:S01]  /*0140*/  ATOMG.E.ADD.STRONG.GPU PT, R6, desc[UR4][R6.64], R13 ;  /* 0x8000000d060679a8 */ /* 0x000ee200081ef104 */
[----:B------:R-:W0:Y:S03]  /*0150*/  LDC.64 R2, c[0x0][0x380] ;  /* 0x0000e000ff027b82 */ /* 0x000e260000000a00 */
[----:B------:R-:W3:Y:S02]  /*0160*/  LDG.E R9, desc[UR4][R8.64] ;  /* 0x0000000408097981 */ /* 0x000ee4000c1e1900 */
[----:B---3--:R-:W-:-:S05]  /*0170*/  IADD3 R11, PT, PT, R6, R9, RZ ;  /* 0x00000009060b7210 */ /* 0x008fca0007ffe0ff */
[----:B0-----:R-:W-:-:S05]  /*0180*/  IMAD.WIDE R2, R11, 0x4, R2 ;  /* 0x000000040b027825 */ /* 0x001fca00078e0202 */
[----:B--2---:R-:W-:Y:S01]  /*0190*/  STG.E desc[UR4][R2.64], R5 ;  /* 0x0000000502007986 */ /* 0x004fe2000c101904 */
[----:B------:R-:W-:Y:S05]  /*01a0*/  EXIT ;  /* 0x000000000000794d */ /* 0x000fea0003800000 */
.L_x_7:
        /* <DEDUP_REMOVED lines=13> */
.L_x_9:


//--------------------- .nv.global.init           --------------------------
	.section	.nv.global.init,"aw",@progbits
.nv.global.init:
	.type		$str$2,@object
	.size		$str$2,($str$1 - $str$2)
$str$2:
        /*0000*/ 	.byte	0x0a, 0x00
	.type		$str$1,@object
	.size		$str$1,($str - $str$1)
$str$1:
        /*0002*/ 	.byte	0x25, 0x64, 0x20, 0x00
	.type		$str,@object
	.size		$str,(.L_0 - $str)
$str:
        /*0006*/ 	.byte	0x56, 0x65, 0x72, 0x74, 0x65, 0x78, 0x20, 0x25, 0x64, 0x3a, 0x20, 0x00
.L_0:


//--------------------- .nv.shared.reserved.0     --------------------------
	.section	.nv.shared.reserved.0,"aw",@nobits
	.weak		__nv_reservedSMEM_offset_0_alias
	.size		__nv_reservedSMEM_offset_0_alias, 0, 64
	.other		__nv_reservedSMEM_offset_0_alias,@"STO_CUDA_RESERVED_SHARED STV_DEFAULT"
__nv_reservedSMEM_offset_0_alias:
	.zero		0
	.zero		64


//--------------------- .nv.constant0._Z18printAdjacencyListPiS_S_i --------------------------
	.section	.nv.constant0._Z18printAdjacencyListPiS_S_i,"a",@progbits
	.sectionflags	@""
	.align	4
.nv.constant0._Z18printAdjacencyListPiS_S_i:
	.zero		924


//--------------------- .nv.constant0._Z11insertEdgesPiS_S_iS_S_ --------------------------
	.section	.nv.constant0._Z11insertEdgesPiS_S_iS_S_,"a",@progbits
	.sectionflags	@""
	.align	4
.nv.constant0._Z11insertEdgesPiS_S_iS_S_:
	.zero		944


//--------------------- SYMBOLS --------------------------

	.type		.nv.reservedSmem.offset0,@object
	.size		.nv.reservedSmem.offset0,0x4
	.type		vprintf,@function
